//
// Generated by NVIDIA NVVM Compiler
//
// Compiler Build ID: CL-36424714
// Cuda compilation tools, release 13.0, V13.0.88
// Based on NVVM 20.0.0
//

.version 9.0
.target sm_100
.address_size 64

	// .globl	_Z17reduce_global_memPiS_j
.extern .shared .align 16 .b8 shared_mem[];

.visible .entry _Z17reduce_global_memPiS_j(
	.param .u64 .ptr .align 1 _Z17reduce_global_memPiS_j_param_0,
	.param .u64 .ptr .align 1 _Z17reduce_global_memPiS_j_param_1,
	.param .u32 _Z17reduce_global_memPiS_j_param_2
)
{
	.reg .pred 	%p<25>;
	.reg .b32 	%r<53>;
	.reg .b64 	%rd<12>;

	ld.param.u64 	%rd3, [_Z17reduce_global_memPiS_j_param_0];
	ld.param.u64 	%rd2, [_Z17reduce_global_memPiS_j_param_1];
	ld.param.u32 	%r14, [_Z17reduce_global_memPiS_j_param_2];
	cvta.to.global.u64 	%rd4, %rd3;
	mov.u32 	%r1, %tid.x;
	mov.u32 	%r2, %ctaid.x;
	mov.u32 	%r3, %ntid.x;
	mul.lo.s32 	%r15, %r2, %r3;
	cvt.u64.u32 	%rd5, %r15;
	add.s32 	%r4, %r15, %r1;
	setp.lt.u32 	%p1, %r4, %r14;
	cvt.u64.u32 	%rd6, %r1;
	add.s64 	%rd7, %rd5, %rd6;
	shl.b64 	%rd8, %rd7, 2;
	add.s64 	%rd1, %rd4, %rd8;
	@%p1 bra 	$L__BB0_2;
	mov.b32 	%r16, 0;
	st.global.u32 	[%rd1], %r16;
$L__BB0_2:
	bar.sync 	0;
	setp.lt.u32 	%p2, %r3, 1024;
	setp.gt.u32 	%p3, %r1, 511;
	or.pred  	%p4, %p2, %p3;
	@%p4 bra 	$L__BB0_6;
	add.s32 	%r19, %r4, 512;
	setp.ge.u32 	%p5, %r19, %r14;
	mov.b32 	%r49, 0;
	@%p5 bra 	$L__BB0_5;
	ld.global.u32 	%r49, [%rd1+2048];
$L__BB0_5:
	ld.global.u32 	%r20, [%rd1];
	add.s32 	%r21, %r20, %r49;
	st.global.u32 	[%rd1], %r21;
$L__BB0_6:
	bar.sync 	0;
	setp.lt.u32 	%p6, %r3, 512;
	setp.gt.u32 	%p7, %r1, 255;
	or.pred  	%p8, %p6, %p7;
	@%p8 bra 	$L__BB0_10;
	add.s32 	%r24, %r4, 256;
	setp.ge.u32 	%p9, %r24, %r14;
	mov.b32 	%r50, 0;
	@%p9 bra 	$L__BB0_9;
	ld.global.u32 	%r50, [%rd1+1024];
$L__BB0_9:
	ld.global.u32 	%r25, [%rd1];
	add.s32 	%r26, %r25, %r50;
	st.global.u32 	[%rd1], %r26;
$L__BB0_10:
	bar.sync 	0;
	setp.lt.u32 	%p10, %r3, 256;
	setp.gt.u32 	%p11, %r1, 127;
	or.pred  	%p12, %p10, %p11;
	@%p12 bra 	$L__BB0_14;
	add.s32 	%r29, %r4, 128;
	setp.ge.u32 	%p13, %r29, %r14;
	mov.b32 	%r51, 0;
	@%p13 bra 	$L__BB0_13;
	ld.global.u32 	%r51, [%rd1+512];
$L__BB0_13:
	ld.global.u32 	%r30, [%rd1];
	add.s32 	%r31, %r30, %r51;
	st.global.u32 	[%rd1], %r31;
$L__BB0_14:
	bar.sync 	0;
	setp.lt.u32 	%p14, %r3, 128;
	setp.gt.u32 	%p15, %r1, 63;
	or.pred  	%p16, %p14, %p15;
	@%p16 bra 	$L__BB0_18;
	add.s32 	%r34, %r4, 64;
	setp.ge.u32 	%p17, %r34, %r14;
	mov.b32 	%r52, 0;
	@%p17 bra 	$L__BB0_17;
	ld.global.u32 	%r52, [%rd1+256];
$L__BB0_17:
	ld.global.u32 	%r35, [%rd1];
	add.s32 	%r36, %r35, %r52;
	st.global.u32 	[%rd1], %r36;
$L__BB0_18:
	bar.sync 	0;
	setp.gt.u32 	%p18, %r1, 31;
	@%p18 bra 	$L__BB0_21;
	ld.global.u32 	%r37, [%rd1];
	ld.global.u32 	%r38, [%rd1+128];
	add.s32 	%r39, %r38, %r37;
	shfl.sync.down.b32	%r40|%p19, %r39, 16, 31, -1;
	add.s32 	%r41, %r40, %r39;
	shfl.sync.down.b32	%r42|%p20, %r41, 8, 31, -1;
	add.s32 	%r43, %r41, %r42;
	shfl.sync.down.b32	%r44|%p21, %r43, 4, 31, -1;
	add.s32 	%r45, %r43, %r44;
	shfl.sync.down.b32	%r46|%p22, %r45, 2, 31, -1;
	add.s32 	%r47, %r45, %r46;
	shfl.sync.down.b32	%r48|%p23, %r47, 1, 31, -1;
	add.s32 	%r13, %r47, %r48;
	setp.ne.s32 	%p24, %r1, 0;
	@%p24 bra 	$L__BB0_21;
	cvta.to.global.u64 	%rd9, %rd2;
	mul.wide.u32 	%rd10, %r2, 4;
	add.s64 	%rd11, %rd9, %rd10;
	st.global.u32 	[%rd11], %r13;
$L__BB0_21:
	ret;

}
	// .globl	_Z17reduce_shared_memPiS_j
.visible .entry _Z17reduce_shared_memPiS_j(
	.param .u64 .ptr .align 1 _Z17reduce_shared_memPiS_j_param_0,
	.param .u64 .ptr .align 1 _Z17reduce_shared_memPiS_j_param_1,
	.param .u32 _Z17reduce_shared_memPiS_j_param_2
)
{
	.reg .pred 	%p<21>;
	.reg .b32 	%r<42>;
	.reg .b64 	%rd<9>;

	ld.param.u64 	%rd1, [_Z17reduce_shared_memPiS_j_param_0];
	ld.param.u64 	%rd2, [_Z17reduce_shared_memPiS_j_param_1];
	ld.param.u32 	%r10, [_Z17reduce_shared_memPiS_j_param_2];
	mov.u32 	%r1, %tid.x;
	mov.u32 	%r2, %ctaid.x;
	mov.u32 	%r3, %ntid.x;
	mad.lo.s32 	%r4, %r2, %r3, %r1;
	setp.ge.u32 	%p1, %r4, %r10;
	mov.b32 	%r41, 0;
	@%p1 bra 	$L__BB1_2;
	cvta.to.global.u64 	%rd3, %rd1;
	mul.wide.u32 	%rd4, %r4, 4;
	add.s64 	%rd5, %rd3, %rd4;
	ld.global.u32 	%r41, [%rd5];
$L__BB1_2:
	shl.b32 	%r12, %r1, 2;
	mov.u32 	%r13, shared_mem;
	add.s32 	%r7, %r13, %r12;
	st.shared.u32 	[%r7], %r41;
	bar.sync 	0;
	setp.lt.u32 	%p2, %r3, 1024;
	setp.gt.u32 	%p3, %r1, 511;
	or.pred  	%p4, %p2, %p3;
	@%p4 bra 	$L__BB1_4;
	ld.shared.u32 	%r14, [%r7+2048];
	ld.shared.u32 	%r15, [%r7];
	add.s32 	%r16, %r15, %r14;
	st.shared.u32 	[%r7], %r16;
$L__BB1_4:
	bar.sync 	0;
	setp.lt.u32 	%p5, %r3, 512;
	setp.gt.u32 	%p6, %r1, 255;
	or.pred  	%p7, %p5, %p6;
	@%p7 bra 	$L__BB1_6;
	ld.shared.u32 	%r18, [%r7+1024];
	ld.shared.u32 	%r19, [%r7];
	add.s32 	%r20, %r19, %r18;
	st.shared.u32 	[%r7], %r20;
$L__BB1_6:
	bar.sync 	0;
	setp.lt.u32 	%p8, %r3, 256;
	setp.gt.u32 	%p9, %r1, 127;
	or.pred  	%p10, %p8, %p9;
	@%p10 bra 	$L__BB1_8;
	ld.shared.u32 	%r22, [%r7+512];
	ld.shared.u32 	%r23, [%r7];
	add.s32 	%r24, %r23, %r22;
	st.shared.u32 	[%r7], %r24;
$L__BB1_8:
	bar.sync 	0;
	setp.lt.u32 	%p11, %r3, 128;
	setp.gt.u32 	%p12, %r1, 63;
	or.pred  	%p13, %p11, %p12;
	@%p13 bra 	$L__BB1_10;
	ld.shared.u32 	%r26, [%r7+256];
	ld.shared.u32 	%r27, [%r7];
	add.s32 	%r28, %r27, %r26;
	st.shared.u32 	[%r7], %r28;
$L__BB1_10:
	bar.sync 	0;
	setp.gt.u32 	%p14, %r1, 31;
	@%p14 bra 	$L__BB1_13;
	ld.shared.u32 	%r29, [%r7];
	ld.shared.u32 	%r30, [%r7+128];
	add.s32 	%r31, %r30, %r29;
	shfl.sync.down.b32	%r32|%p15, %r31, 16, 31, -1;
	add.s32 	%r33, %r32, %r31;
	shfl.sync.down.b32	%r34|%p16, %r33, 8, 31, -1;
	add.s32 	%r35, %r33, %r34;
	shfl.sync.down.b32	%r36|%p17, %r35, 4, 31, -1;
	add.s32 	%r37, %r35, %r36;
	shfl.sync.down.b32	%r38|%p18, %r37, 2, 31, -1;
	add.s32 	%r39, %r37, %r38;
	shfl.sync.down.b32	%r40|%p19, %r39, 1, 31, -1;
	add.s32 	%r8, %r39, %r40;
	setp.ne.s32 	%p20, %r1, 0;
	@%p20 bra 	$L__BB1_13;
	cvta.to.global.u64 	%rd6, %rd2;
	mul.wide.u32 	%rd7, %r2, 4;
	add.s64 	%rd8, %rd6, %rd7;
	st.global.u32 	[%rd8], %r8;
$L__BB1_13:
	ret;

}


// ===== COMPILED SASS (sm_100) =====

	.target	sm_100

	.elftype	@"ET_EXEC"


//--------------------- .note.nv.tkinfo           --------------------------
	.section	.note.nv.tkinfo,"",@"SHT_NOTE"
	.sectionflags	@"SHF_NOTE_NV_TKINFO"
	.tkinfo
        /*0018*/ 	.word	0x00000002
        /*0030*/ 	.string	""
        /*0030*/ 	.string	"ptxas"
        /*0030*/ 	.string	"Cuda compilation tools, release 13.0, V13.0.88"
        /*0030*/ 	.string	"Build cuda_13.0.r13.0/compiler.36424714_0"
        /*0030*/ 	.string	"-arch sm_100 -m 64 "



//--------------------- .note.nv.cuinfo           --------------------------
	.section	.note.nv.cuinfo,"",@"SHT_NOTE"
	.sectionflags	@"SHF_NOTE_NV_CUINFO"
        /*0018*/ 	.short	0x0002
        /*001a*/ 	.short	0x0064
        /*001c*/ 	.short	0x0082
	.zero		2


//--------------------- .nv.info                  --------------------------
	.section	.nv.info,"",@"SHT_CUDA_INFO"
	.align	4


	//----- nvinfo : EIATTR_REGCOUNT
	.align		4
        /*0000*/ 	.byte	0x04, 0x2f
        /*0002*/ 	.short	(.L_1 - .L_0)
	.align		4
.L_0:
        /*0004*/ 	.word	index@(_Z17reduce_global_memPiS_j)
        /*0008*/ 	.word	0x0000000c


	//----- nvinfo : EIATTR_FRAME_SIZE
	.align		4
.L_1:
        /*000c*/ 	.byte	0x04, 0x11
        /*000e*/ 	.short	(.L_3 - .L_2)
	.align		4
.L_2:
        /*0010*/ 	.word	index@(_Z17reduce_global_memPiS_j)
        /*0014*/ 	.word	0x00000000


	//----- nvinfo : EIATTR_REGCOUNT
	.align		4
.L_3:
        /*0018*/ 	.byte	0x04, 0x2f
        /*001a*/ 	.short	(.L_5 - .L_4)
	.align		4
.L_4:
        /*001c*/ 	.word	index@(_Z17reduce_shared_memPiS_j)
        /*0020*/ 	.word	0x0000000c


	//----- nvinfo : EIATTR_FRAME_SIZE
	.align		4
.L_5:
        /*0024*/ 	.byte	0x04, 0x11
        /*0026*/ 	.short	(.L_7 - .L_6)
	.align		4
.L_6:
        /*0028*/ 	.word	index@(_Z17reduce_shared_memPiS_j)
        /*002c*/ 	.word	0x00000000


	//----- nvinfo : EIATTR_MIN_STACK_SIZE
	.align		4
.L_7:
        /*0030*/ 	.byte	0x04, 0x12
        /*0032*/ 	.short	(.L_9 - .L_8)
	.align		4
.L_8:
        /*0034*/ 	.word	index@(_Z17reduce_shared_memPiS_j)
        /*0038*/ 	.word	0x00000000


	//----- nvinfo : EIATTR_MIN_STACK_SIZE
	.align		4
.L_9:
        /*003c*/ 	.byte	0x04, 0x12
        /*003e*/ 	.short	(.L_11 - .L_10)
	.align		4
.L_10:
        /*0040*/ 	.word	index@(_Z17reduce_global_memPiS_j)
        /*0044*/ 	.word	0x00000000
.L_11:


//--------------------- .nv.compat                --------------------------
	.section	.nv.compat,"",@"SHT_CUDA_COMPAT_INFO"
	.align	4
        /*0000*/ 	.byte	0x02, 0x09, 0x00, 0x00, 0x02, 0x02, 0x01, 0x00, 0x02, 0x05, 0x05, 0x00, 0x03, 0x07, 0x01, 0x01
        /*0010*/ 	.byte	0x02, 0x03, 0x00, 0x00, 0x02, 0x06, 0x01, 0x00, 0x04, 0x0b, 0x08, 0x00, 0x09, 0x00, 0x00, 0x00
        /*0020*/ 	.byte	0x00, 0x00, 0x00, 0x00


//--------------------- .nv.info._Z17reduce_shared_memPiS_j --------------------------
	.section	.nv.info._Z17reduce_shared_memPiS_j,"",@"SHT_CUDA_INFO"
	.sectionflags	@""
	.align	4


	//----- nvinfo : EIATTR_CUDA_API_VERSION
	.align		4
        /*0000*/ 	.byte	0x04, 0x37
        /*0002*/ 	.short	(.L_13 - .L_12)
.L_12:
        /*0004*/ 	.word	0x00000082


	//----- nvinfo : EIATTR_KPARAM_INFO
	.align		4
.L_13:
        /*0008*/ 	.byte	0x04, 0x17
        /*000a*/ 	.short	(.L_15 - .L_14)
.L_14:
        /*000c*/ 	.word	0x00000000
        /*0010*/ 	.short	0x0002
        /*0012*/ 	.short	0x0010
        /*0014*/ 	.byte	0x00, 0xf0, 0x11, 0x00


	//----- nvinfo : EIATTR_KPARAM_INFO
	.align		4
.L_15:
        /*0018*/ 	.byte	0x04, 0x17
        /*001a*/ 	.short	(.L_17 - .L_16)
.L_16:
        /*001c*/ 	.word	0x00000000
        /*0020*/ 	.short	0x0001
        /*0022*/ 	.short	0x0008
        /*0024*/ 	.byte	0x00, 0xf5, 0x21, 0x00


	//----- nvinfo : EIATTR_KPARAM_INFO
	.align		4
.L_17:
        /*0028*/ 	.byte	0x04, 0x17
        /*002a*/ 	.short	(.L_19 - .L_18)
.L_18:
        /*002c*/ 	.word	0x00000000
        /*0030*/ 	.short	0x0000
        /*0032*/ 	.short	0x0000
        /*0034*/ 	.byte	0x00, 0xf5, 0x21, 0x00


	//----- nvinfo : EIATTR_SPARSE_MMA_MASK
	.align		4
.L_19:
        /*0038*/ 	.byte	0x03, 0x50
        /*003a*/ 	.short	0x0000


	//----- nvinfo : EIATTR_MAXREG_COUNT
	.align		4
        /*003c*/ 	.byte	0x03, 0x1b
        /*003e*/ 	.short	0x00ff


	//----- nvinfo : EIATTR_NUM_BARRIERS
	.align		4
        /*0040*/ 	.byte	0x02, 0x4c
        /*0042*/ 	.byte	0x01
	.zero		1


	//----- nvinfo : EIATTR_MERCURY_ISA_VERSION
	.align		4
        /*0044*/ 	.byte	0x03, 0x5f
        /*0046*/ 	.short	0x0101


	//----- nvinfo : EIATTR_COOP_GROUP_MASK_REGIDS
	.align		4
        /*0048*/ 	.byte	0x04, 0x29
        /*004a*/ 	.short	(.L_21 - .L_20)


	//   ....[0]....
.L_20:
        /*004c*/ 	.word	0xffffffff


	//   ....[1]....
        /*0050*/ 	.word	0xffffffff


	//   ....[2]....
        /*0054*/ 	.word	0xffffffff


	//   ....[3]....
        /*0058*/ 	.word	0xffffffff


	//   ....[4]....
        /*005c*/ 	.word	0xffffffff


	//----- nvinfo : EIATTR_COOP_GROUP_INSTR_OFFSETS
	.align		4
.L_21:
        /*0060*/ 	.byte	0x04, 0x28
        /*0062*/ 	.short	(.L_23 - .L_22)


	//   ....[0]....
.L_22:
        /*0064*/ 	.word	0x00000340


	//   ....[1]....
        /*0068*/ 	.word	0x00000360


	//   ....[2]....
        /*006c*/ 	.word	0x00000380


	//   ....[3]....
        /*0070*/ 	.word	0x000003a0


	//   ....[4]....
        /*0074*/ 	.word	0x000003c0


	//----- nvinfo : EIATTR_VRC_CTA_INIT_COUNT
	.align		4
.L_23:
        /*0078*/ 	.byte	0x02, 0x4a
	.zero		1
	.zero		1


	//----- nvinfo : EIATTR_EXIT_INSTR_OFFSETS
	.align		4
        /*007c*/ 	.byte	0x04, 0x1c
        /*007e*/ 	.short	(.L_25 - .L_24)


	//   ....[0]....
.L_24:
        /*0080*/ 	.word	0x000002f0


	//   ....[1]....
        /*0084*/ 	.word	0x000003d0


	//   ....[2]....
        /*0088*/ 	.word	0x00000420


	//----- nvinfo : EIATTR_CBANK_PARAM_SIZE
	.align		4
.L_25:
        /*008c*/ 	.byte	0x03, 0x19
        /*008e*/ 	.short	0x0014


	//----- nvinfo : EIATTR_PARAM_CBANK
	.align		4
        /*0090*/ 	.byte	0x04, 0x0a
        /*0092*/ 	.short	(.L_27 - .L_26)
	.align		4
.L_26:
        /*0094*/ 	.word	index@(.nv.constant0._Z17reduce_shared_memPiS_j)
        /*0098*/ 	.short	0x0380
        /*009a*/ 	.short	0x0014


	//----- nvinfo : EIATTR_SW_WAR
	.align		4
.L_27:
        /*009c*/ 	.byte	0x04, 0x36
        /*009e*/ 	.short	(.L_29 - .L_28)
.L_28:
        /*00a0*/ 	.word	0x00000008
.L_29:


//--------------------- .nv.info._Z17reduce_global_memPiS_j --------------------------
	.section	.nv.info._Z17reduce_global_memPiS_j,"",@"SHT_CUDA_INFO"
	.sectionflags	@""
	.align	4


	//----- nvinfo : EIATTR_CUDA_API_VERSION
	.align		4
        /*0000*/ 	.byte	0x04, 0x37
        /*0002*/ 	.short	(.L_31 - .L_30)
.L_30:
        /*0004*/ 	.word	0x00000082


	//----- nvinfo : EIATTR_KPARAM_INFO
	.align		4
.L_31:
        /*0008*/ 	.byte	0x04, 0x17
        /*000a*/ 	.short	(.L_33 - .L_32)
.L_32:
        /*000c*/ 	.word	0x00000000
        /*0010*/ 	.short	0x0002
        /*0012*/ 	.short	0x0010
        /*0014*/ 	.byte	0x00, 0xf0, 0x11, 0x00


	//----- nvinfo : EIATTR_KPARAM_INFO
	.align		4
.L_33:
        /*0018*/ 	.byte	0x04, 0x17
        /*001a*/ 	.short	(.L_35 - .L_34)
.L_34:
        /*001c*/ 	.word	0x00000000
        /*0020*/ 	.short	0x0001
        /*0022*/ 	.short	0x0008
        /*0024*/ 	.byte	0x00, 0xf5, 0x21, 0x00


	//----- nvinfo : EIATTR_KPARAM_INFO
	.align		4
.L_35:
        /*0028*/ 	.byte	0x04, 0x17
        /*002a*/ 	.short	(.L_37 - .L_36)
.L_36:
        /*002c*/ 	.word	0x00000000
        /*0030*/ 	.short	0x0000
        /*0032*/ 	.short	0x0000
        /*0034*/ 	.byte	0x00, 0xf5, 0x21, 0x00


	//----- nvinfo : EIATTR_SPARSE_MMA_MASK
	.align		4
.L_37:
        /*0038*/ 	.byte	0x03, 0x50
        /*003a*/ 	.short	0x0000


	//----- nvinfo : EIATTR_MAXREG_COUNT
	.align		4
        /*003c*/ 	.byte	0x03, 0x1b
        /*003e*/ 	.short	0x00ff


	//----- nvinfo : EIATTR_NUM_BARRIERS
	.align		4
        /*0040*/ 	.byte	0x02, 0x4c
        /*0042*/ 	.byte	0x01
	.zero		1


	//----- nvinfo : EIATTR_MERCURY_ISA_VERSION
	.align		4
        /*0044*/ 	.byte	0x03, 0x5f
        /*0046*/ 	.short	0x0101


	//----- nvinfo : EIATTR_COOP_GROUP_MASK_REGIDS
	.align		4
        /*0048*/ 	.byte	0x04, 0x29
        /*004a*/ 	.short	(.L_39 - .L_38)


	//   ....[0]....
.L_38:
        /*004c*/ 	.word	0xffffffff


	//   ....[1]....
        /*0050*/ 	.word	0xffffffff


	//   ....[2]....
        /*0054*/ 	.word	0xffffffff


	//   ....[3]....
        /*0058*/ 	.word	0xffffffff


	//   ....[4]....
        /*005c*/ 	.word	0xffffffff


	//----- nvinfo : EIATTR_COOP_GROUP_INSTR_OFFSETS
	.align		4
.L_39:
        /*0060*/ 	.byte	0x04, 0x28
        /*0062*/ 	.short	(.L_41 - .L_40)


	//   ....[0]....
.L_40:
        /*0064*/ 	.word	0x000004a0


	//   ....[1]....
        /*0068*/ 	.word	0x000004c0


	//   ....[2]....
        /*006c*/ 	.word	0x000004e0


	//   ....[3]....
        /*0070*/ 	.word	0x00000500


	//   ....[4]....
        /*0074*/ 	.word	0x00000520


	//----- nvinfo : EIATTR_VRC_CTA_INIT_COUNT
	.align		4
.L_41:
        /*0078*/ 	.byte	0x02, 0x4a
	.zero		1
	.zero		1


	//----- nvinfo : EIATTR_EXIT_INSTR_OFFSETS
	.align		4
        /*007c*/ 	.byte	0x04, 0x1c
        /*007e*/ 	.short	(.L_43 - .L_42)


	//   ....[0]....
.L_42:
        /*0080*/ 	.word	0x00000450


	//   ....[1]....
        /*0084*/ 	.word	0x00000530


	//   ....[2]....
        /*0088*/ 	.word	0x00000580


	//----- nvinfo : EIATTR_CRS_STACK_SIZE
	.align		4
.L_43:
        /*008c*/ 	.byte	0x04, 0x1e
        /*008e*/ 	.short	(.L_45 - .L_44)
.L_44:
        /*0090*/ 	.word	0x00000000


	//----- nvinfo : EIATTR_CBANK_PARAM_SIZE
	.align		4
.L_45:
        /*0094*/ 	.byte	0x03, 0x19
        /*0096*/ 	.short	0x0014


	//----- nvinfo : EIATTR_PARAM_CBANK
	.align		4
        /*0098*/ 	.byte	0x04, 0x0a
        /*009a*/ 	.short	(.L_47 - .L_46)
	.align		4
.L_46:
        /*009c*/ 	.word	index@(.nv.constant0._Z17reduce_global_memPiS_j)
        /*00a0*/ 	.short	0x0380
        /*00a2*/ 	.short	0x0014


	//----- nvinfo : EIATTR_SW_WAR
	.align		4
.L_47:
        /*00a4*/ 	.byte	0x04, 0x36
        /*00a6*/ 	.short	(.L_49 - .L_48)
.L_48:
        /*00a8*/ 	.word	0x00000008
.L_49:


//--------------------- .nv.callgraph             --------------------------
	.section	.nv.callgraph,"",@"SHT_CUDA_CALLGRAPH"
	.align	4
	.sectionentsize	8
	.align		4
        /*0000*/ 	.word	0x00000000
	.align		4
        /*0004*/ 	.word	0xffffffff
	.align		4
        /*0008*/ 	.word	0x00000000
	.align		4
        /*000c*/ 	.word	0xfffffffe
	.align		4
        /*0010*/ 	.word	0x00000000
	.align		4
        /*0014*/ 	.word	0xfffffffd
	.align		4
        /*0018*/ 	.word	0x00000000
	.align		4
        /*001c*/ 	.word	0xfffffffc


//--------------------- .text._Z17reduce_shared_memPiS_j --------------------------
	.section	.text._Z17reduce_shared_memPiS_j,"ax",@progbits
	.align	128
        .global         _Z17reduce_shared_memPiS_j
        .type           _Z17reduce_shared_memPiS_j,@function
        .size           _Z17reduce_shared_memPiS_j,(.L_x_10 - _Z17reduce_shared_memPiS_j)
        .other          _Z17reduce_shared_memPiS_j,@"STO_CUDA_ENTRY STV_DEFAULT"
_Z17reduce_shared_memPiS_j:
.text._Z17reduce_shared_memPiS_j:
[----:B------:R-:W-:Y:S01]  /*0000*/  LDC R1, c[0x0][0x37c] ;  /* 0x0000df00ff017b82 */ /* 0x000fe20000000800 */
[----:B------:R-:W0:Y:S07]  /*0010*/  S2R R3, SR_TID.X ;  /* 0x0000000000037919 */ /* 0x000e2e0000002100 */
[----:B------:R-:W0:Y:S01]  /*0020*/  LDC R8, c[0x0][0x360] ;  /* 0x0000d800ff087b82 */ /* 0x000e220000000800 */
[----:B------:R-:W1:Y:S01]  /*0030*/  LDCU UR4, c[0x0][0x390] ;  /* 0x00007200ff0477ac */ /* 0x000e620008000800 */
[----:B------:R-:W-:Y:S01]  /*0040*/  IMAD.MOV.U32 R2, RZ, RZ, RZ ;  /* 0x000000ffff027224 */ /* 0x000fe200078e00ff */
[----:B------:R-:W0:Y:S01]  /*0050*/  S2R R0, SR_CTAID.X ;  /* 0x0000000000007919 */ /* 0x000e220000002500 */
[----:B------:R-:W2:Y:S01]  /*0060*/  LDCU.64 UR6, c[0x0][0x358] ;  /* 0x00006b00ff0677ac */ /* 0x000ea20008000a00 */
[----:B0-----:R-:W-:-:S05]  /*0070*/  IMAD R7, R0, R8, R3 ;  /* 0x0000000800077224 */ /* 0x001fca00078e0203 */
[----:B-1----:R-:W-:-:S13]  /*0080*/  ISETP.GE.U32.AND P0, PT, R7, UR4, PT ;  /* 0x0000000407007c0c */ /* 0x002fda000bf06070 */
[----:B------:R-:W0:Y:S02]  /*0090*/  @!P0 LDC.64 R4, c[0x0][0x380] ;  /* 0x0000e000ff048b82 */ /* 0x000e240000000a00 */
[----:B0-----:R-:W-:-:S05]  /*00a0*/  @!P0 IMAD.WIDE.U32 R4, R7, 0x4, R4 ;  /* 0x0000000407048825 */ /* 0x001fca00078e0004 */
[----:B--2---:R-:W2:Y:S01]  /*00b0*/  @!P0 LDG.E R2, desc[UR6][R4.64] ;  /* 0x0000000604028981 */ /* 0x004ea2000c1e1900 */
[----:B------:R-:W0:Y:S01]  /*00c0*/  S2UR UR5, SR_CgaCtaId ;  /* 0x00000000000579c3 */ /* 0x000e220000008800 */
[----:B------:R-:W-:Y:S01]  /*00d0*/  UMOV UR4, 0x400 ;  /* 0x0000040000047882 */ /* 0x000fe20000000000 */
[C---:B------:R-:W-:Y:S02]  /*00e0*/  ISETP.GT.U32.AND P1, PT, R3.reuse, 0x1ff, PT ;  /* 0x000001ff0300780c */ /* 0x040fe40003f24070 */
[----:B------:R-:W-:Y:S02]  /*00f0*/  ISETP.GT.U32.AND P0, PT, R3, 0xff, PT ;  /* 0x000000ff0300780c */ /* 0x000fe40003f04070 */
[C---:B------:R-:W-:Y:S02]  /*0100*/  ISETP.LT.U32.OR P1, PT, R8.reuse, 0x400, P1 ;  /* 0x000004000800780c */ /* 0x040fe40000f21470 */
[----:B------:R-:W-:Y:S01]  /*0110*/  ISETP.LT.U32.OR P0, PT, R8, 0x200, P0 ;  /* 0x000002000800780c */ /* 0x000fe20000701470 */
[----:B0-----:R-:W-:-:S06]  /*0120*/  ULEA UR4, UR5, UR4, 0x18 ;  /* 0x0000000405047291 */ /* 0x001fcc000f8ec0ff */
[----:B------:R-:W-:-:S05]  /*0130*/  LEA R7, R3, UR4, 0x2 ;  /* 0x0000000403077c11 */ /* 0x000fca000f8e10ff */
[----:B--2---:R-:W-:Y:S01]  /*0140*/  STS [R7], R2 ;  /* 0x0000000207007388 */ /* 0x004fe20000000800 */
[----:B------:R-:W-:Y:S06]  /*0150*/  BAR.SYNC.DEFER_BLOCKING 0x0 ;  /* 0x0000000000007b1d */ /* 0x000fec0000010000 */
[----:B------:R-:W-:Y:S04]  /*0160*/  @!P1 LDS R6, [R7+0x800] ;  /* 0x0008000007069984 */ /* 0x000fe80000000800 */
[----:B------:R-:W0:Y:S02]  /*0170*/  @!P1 LDS R9, [R7] ;  /* 0x0000000007099984 */ /* 0x000e240000000800 */
[----:B0-----:R-:W-:-:S05]  /*0180*/  @!P1 IMAD.IADD R6, R6, 0x1, R9 ;  /* 0x0000000106069824 */ /* 0x001fca00078e0209 */
[----:B------:R-:W-:Y:S01]  /*0190*/  @!P1 STS [R7], R6 ;  /* 0x0000000607009388 */ /* 0x000fe20000000800 */
[----:B------:R-:W-:Y:S01]  /*01a0*/  BAR.SYNC.DEFER_BLOCKING 0x0 ;  /* 0x0000000000007b1d */ /* 0x000fe20000010000 */
[----:B------:R-:W-:-:S04]  /*01b0*/  ISETP.GT.U32.AND P1, PT, R3, 0x7f, PT ;  /* 0x0000007f0300780c */ /* 0x000fc80003f24070 */
[----:B------:R-:W-:Y:S01]  /*01c0*/  ISETP.LT.U32.OR P1, PT, R8, 0x100, P1 ;  /* 0x000001000800780c */ /* 0x000fe20000f21470 */
        /* <DEDUP_REMOVED lines=12> */
[----:B------:R-:W-:-:S05]  /*0290*/  ISETP.GT.U32.AND P1, PT, R3, 0x1f, PT ;  /* 0x0000001f0300780c */ /* 0x000fca0003f24070 */
[----:B------:R-:W-:Y:S04]  /*02a0*/  @!P0 LDS R5, [R7+0x100] ;  /* 0x0001000007058984 */ /* 0x000fe80000000800 */
[----:B------:R-:W0:Y:S02]  /*02b0*/  @!P0 LDS R6, [R7] ;  /* 0x0000000007068984 */ /* 0x000e240000000800 */
[----:B0-----:R-:W-:-:S05]  /*02c0*/  @!P0 IMAD.IADD R6, R5, 0x1, R6 ;  /* 0x0000000105068824 */ /* 0x001fca00078e0206 */
[----:B------:R0:W-:Y:S01]  /*02d0*/  @!P0 STS [R7], R6 ;  /* 0x0000000607008388 */ /* 0x0001e20000000800 */
[----:B------:R-:W-:Y:S06]  /*02e0*/  BAR.SYNC.DEFER_BLOCKING 0x0 ;  /* 0x0000000000007b1d */ /* 0x000fec0000010000 */
[----:B------:R-:W-:Y:S05]  /*02f0*/  @P1 EXIT ;  /* 0x000000000000194d */ /* 0x000fea0003800000 */
[----:B------:R-:W-:Y:S01]  /*0300*/  LDS R2, [R7] ;  /* 0x0000000007027984 */ /* 0x000fe20000000800 */
[----:B------:R-:W-:-:S03]  /*0310*/  ISETP.NE.AND P0, PT, R3, RZ, PT ;  /* 0x000000ff0300720c */ /* 0x000fc60003f05270 */
[----:B------:R-:W1:Y:S02]  /*0320*/  LDS R5, [R7+0x80] ;  /* 0x0000800007057984 */ /* 0x000e640000000800 */
[----:B-1----:R-:W-:-:S05]  /*0330*/  IADD3 R2, PT, PT, R2, R5, RZ ;  /* 0x0000000502027210 */ /* 0x002fca0007ffe0ff */
[----:B------:R-:W1:Y:S02]  /*0340*/  SHFL.DOWN PT, R5, R2, 0x10, 0x1f ;  /* 0x0a001f0002057f89 */ /* 0x000e6400000e0000 */
[----:B-1----:R-:W-:-:S05]  /*0350*/  IMAD.IADD R5, R2, 0x1, R5 ;  /* 0x0000000102057824 */ /* 0x002fca00078e0205 */
[----:B------:R-:W1:Y:S02]  /*0360*/  SHFL.DOWN PT, R4, R5, 0x8, 0x1f ;  /* 0x09001f0005047f89 */ /* 0x000e6400000e0000 */
[----:B-1----:R-:W-:-:S05]  /*0370*/  IMAD.IADD R4, R5, 0x1, R4 ;  /* 0x0000000105047824 */ /* 0x002fca00078e0204 */
[----:B------:R-:W1:Y:S02]  /*0380*/  SHFL.DOWN PT, R9, R4, 0x4, 0x1f ;  /* 0x08801f0004097f89 */ /* 0x000e6400000e0000 */
[----:B-1----:R-:W-:-:S05]  /*0390*/  IMAD.IADD R9, R4, 0x1, R9 ;  /* 0x0000000104097824 */ /* 0x002fca00078e0209 */
[----:B0-----:R-:W0:Y:S02]  /*03a0*/  SHFL.DOWN PT, R6, R9, 0x2, 0x1f ;  /* 0x08401f0009067f89 */ /* 0x001e2400000e0000 */
[----:B0-----:R-:W-:-:S05]  /*03b0*/  IADD3 R6, PT, PT, R9, R6, RZ ;  /* 0x0000000609067210 */ /* 0x001fca0007ffe0ff */
[----:B------:R0:W1:Y:S01]  /*03c0*/  SHFL.DOWN PT, R7, R6, 0x1, 0x1f ;  /* 0x08201f0006077f89 */ /* 0x00006200000e0000 */
[----:B------:R-:W-:Y:S05]  /*03d0*/  @P0 EXIT ;  /* 0x000000000000094d */ /* 0x000fea0003800000 */
[----:B------:R-:W2:Y:S01]  /*03e0*/  LDC.64 R2, c[0x0][0x388] ;  /* 0x0000e200ff027b82 */ /* 0x000ea20000000a00 */
[----:B-1----:R-:W-:Y:S02]  /*03f0*/  IMAD.IADD R7, R6, 0x1, R7 ;  /* 0x0000000106077824 */ /* 0x002fe400078e0207 */
[----:B--2---:R-:W-:-:S05]  /*0400*/  IMAD.WIDE.U32 R2, R0, 0x4, R2 ;  /* 0x0000000400027825 */ /* 0x004fca00078e0002 */
[----:B------:R-:W-:Y:S01]  /*0410*/  STG.E desc[UR6][R2.64], R7 ;  /* 0x0000000702007986 */ /* 0x000fe2000c101906 */
[----:B------:R-:W-:Y:S05]  /*0420*/  EXIT ;  /* 0x000000000000794d */ /* 0x000fea0003800000 */
.L_x_0:
[----:B------:R-:W-:-:S00]  /*0430*/  BRA `(.L_x_0) ;  /* 0xfffffffc00fc7947 */ /* 0x000fc0000383ffff */
[----:B------:R-:W-:-:S00]  /*0440*/  NOP ;  /* 0x0000000000007918 */ /* 0x000fc00000000000 */
        /* <DEDUP_REMOVED lines=11> */
.L_x_10:


//--------------------- .text._Z17reduce_global_memPiS_j --------------------------
	.section	.text._Z17reduce_global_memPiS_j,"ax",@progbits
	.align	128
        .global         _Z17reduce_global_memPiS_j
        .type           _Z17reduce_global_memPiS_j,@function
        .size           _Z17reduce_global_memPiS_j,(.L_x_11 - _Z17reduce_global_memPiS_j)
        .other          _Z17reduce_global_memPiS_j,@"STO_CUDA_ENTRY STV_DEFAULT"
_Z17reduce_global_memPiS_j:
.text._Z17reduce_global_memPiS_j:
[----:B------:R-:W-:Y:S01]  /*0000*/  LDC R1, c[0x0][0x37c] ;  /* 0x0000df00ff017b82 */ /* 0x000fe20000000800 */
[----:B------:R-:W0:Y:S07]  /*0010*/  S2R R0, SR_CTAID.X ;  /* 0x0000000000007919 */ /* 0x000e2e0000002500 */
[----:B------:R-:W0:Y:S01]  /*0020*/  LDC R7, c[0x0][0x360] ;  /* 0x0000d800ff077b82 */ /* 0x000e220000000800 */
[----:B------:R-:W1:Y:S01]  /*0030*/  LDCU UR6, c[0x0][0x390] ;  /* 0x00007200ff0677ac */ /* 0x000e620008000800 */
[----:B------:R-:W-:Y:S01]  /*0040*/  BSSY.RECONVERGENT B0, `(.L_x_1) ;  /* 0x000001e000007945 */ /* 0x000fe20003800200 */
[----:B------:R-:W2:Y:S01]  /*0050*/  S2R R4, SR_TID.X ;  /* 0x0000000000047919 */ /* 0x000ea20000002100 */
[----:B------:R-:W3:Y:S01]  /*0060*/  LDCU.64 UR8, c[0x0][0x380] ;  /* 0x00007000ff0877ac */ /* 0x000ee20008000a00 */
[----:B------:R-:W4:Y:S01]  /*0070*/  LDCU.64 UR4, c[0x0][0x358] ;  /* 0x00006b00ff0477ac */ /* 0x000f220008000a00 */
[----:B0-----:R-:W-:-:S04]  /*0080*/  IMAD R3, R0, R7, RZ ;  /* 0x0000000700037224 */ /* 0x001fc800078e02ff */
[C---:B--2---:R-:W-:Y:S01]  /*0090*/  IMAD.IADD R5, R3.reuse, 0x1, R4 ;  /* 0x0000000103057824 */ /* 0x044fe200078e0204 */
[C---:B------:R-:W-:Y:S02]  /*00a0*/  ISETP.GT.U32.AND P2, PT, R4.reuse, 0x1ff, PT ;  /* 0x000001ff0400780c */ /* 0x040fe40003f44070 */
[----:B------:R-:W-:Y:S02]  /*00b0*/  IADD3 R3, P5, PT, R3, R4, RZ ;  /* 0x0000000403037210 */ /* 0x000fe40007fbe0ff */
[----:B-1----:R-:W-:Y:S02]  /*00c0*/  ISETP.GE.U32.AND P4, PT, R5, UR6, PT ;  /* 0x0000000605007c0c */ /* 0x002fe4000bf86070 */
[----:B------:R-:W-:Y:S01]  /*00d0*/  ISETP.LT.U32.OR P2, PT, R7, 0x400, P2 ;  /* 0x000004000700780c */ /* 0x000fe20001741470 */
[----:B------:R-:W-:Y:S01]  /*00e0*/  IMAD.X R6, RZ, RZ, RZ, P5 ;  /* 0x000000ffff067224 */ /* 0x000fe200028e06ff */
[----:B---3--:R-:W-:Y:S02]  /*00f0*/  LEA R2, P5, R3, UR8, 0x2 ;  /* 0x0000000803027c11 */ /* 0x008fe4000f8a10ff */
[----:B------:R-:W-:-:S02]  /*0100*/  ISETP.GT.U32.AND P0, PT, R4, 0xff, PT ;  /* 0x000000ff0400780c */ /* 0x000fc40003f04070 */
[----:B------:R-:W-:Y:S02]  /*0110*/  LEA.HI.X R3, R3, UR9, R6, 0x2, P5 ;  /* 0x0000000903037c11 */ /* 0x000fe4000a8f1406 */
[C---:B------:R-:W-:Y:S02]  /*0120*/  ISETP.GT.U32.AND P3, PT, R4.reuse, 0x7f, PT ;  /* 0x0000007f0400780c */ /* 0x040fe40003f64070 */
[----:B------:R-:W-:Y:S01]  /*0130*/  ISETP.GT.U32.AND P1, PT, R4, 0x3f, PT ;  /* 0x0000003f0400780c */ /* 0x000fe20003f24070 */
[----:B----4-:R0:W-:Y:S01]  /*0140*/  @P4 STG.E desc[UR4][R2.64], RZ ;  /* 0x000000ff02004986 */ /* 0x0101e2000c101904 */
[----:B------:R-:W-:Y:S01]  /*0150*/  BAR.SYNC.DEFER_BLOCKING 0x0 ;  /* 0x0000000000007b1d */ /* 0x000fe20000010000 */
[C---:B------:R-:W-:Y:S02]  /*0160*/  ISETP.LT.U32.OR P0, PT, R7.reuse, 0x200, P0 ;  /* 0x000002000700780c */ /* 0x040fe40000701470 */
[C---:B------:R-:W-:Y:S02]  /*0170*/  ISETP.LT.U32.OR P3, PT, R7.reuse, 0x100, P3 ;  /* 0x000001000700780c */ /* 0x040fe40001f61470 */
[----:B------:R-:W-:-:S02]  /*0180*/  ISETP.LT.U32.OR P1, PT, R7, 0x80, P1 ;  /* 0x000000800700780c */ /* 0x000fc40000f21470 */
[----:B------:R-:W-:Y:S01]  /*0190*/  ISETP.GT.U32.AND P5, PT, R4, 0x1f, PT ;  /* 0x0000001f0400780c */ /* 0x000fe20003fa4070 */
[----:B------:R-:W-:-:S12]  /*01a0*/  @P2 BRA `(.L_x_2) ;  /* 0x00000000001c2947 */ /* 0x000fd80003800000 */
[----:B------:R-:W-:Y:S01]  /*01b0*/  VIADD R6, R5, 0x200 ;  /* 0x0000020005067836 */ /* 0x000fe20000000000 */
[----:B------:R-:W2:Y:S04]  /*01c0*/  LDG.E R7, desc[UR4][R2.64] ;  /* 0x0000000402077981 */ /* 0x000ea8000c1e1900 */
[----:B------:R-:W-:Y:S01]  /*01d0*/  ISETP.GE.U32.AND P2, PT, R6, UR6, PT ;  /* 0x0000000606007c0c */ /* 0x000fe2000bf46070 */
[----:B------:R-:W-:-:S12]  /*01e0*/  IMAD.MOV.U32 R6, RZ, RZ, RZ ;  /* 0x000000ffff067224 */ /* 0x000fd800078e00ff */
[----:B------:R-:W2:Y:S02]  /*01f0*/  @!P2 LDG.E R6, desc[UR4][R2.64+0x800] ;  /* 0x000800040206a981 */ /* 0x000ea4000c1e1900 */
[----:B--2---:R-:W-:-:S05]  /*0200*/  IMAD.IADD R7, R7, 0x1, R6 ;  /* 0x0000000107077824 */ /* 0x004fca00078e0206 */
[----:B------:R1:W-:Y:S02]  /*0210*/  STG.E desc[UR4][R2.64], R7 ;  /* 0x0000000702007986 */ /* 0x0003e4000c101904 */
.L_x_2:
[----:B------:R-:W-:Y:S05]  /*0220*/  BSYNC.RECONVERGENT B0 ;  /* 0x0000000000007941 */ /* 0x000fea0003800200 */
.L_x_1:
[----:B------:R-:W-:Y:S06]  /*0230*/  BAR.SYNC.DEFER_BLOCKING 0x0 ;  /* 0x0000000000007b1d */ /* 0x000fec0000010000 */
[----:B------:R-:W-:Y:S04]  /*0240*/  BSSY.RECONVERGENT B0, `(.L_x_3) ;  /* 0x0000009000007945 */ /* 0x000fe80003800200 */
[----:B------:R-:W-:Y:S05]  /*0250*/  @P0 BRA `(.L_x_4) ;  /* 0x00000000001c0947 */ /* 0x000fea0003800000 */
[----:B------:R-:W-:Y:S01]  /*0260*/  VIADD R6, R5, 0x100 ;  /* 0x0000010005067836 */ /* 0x000fe20000000000 */
[----:B-1----:R-:W2:Y:S04]  /*0270*/  LDG.E R7, desc[UR4][R2.64] ;  /* 0x0000000402077981 */ /* 0x002ea8000c1e1900 */
[----:B------:R-:W-:Y:S01]  /*0280*/  ISETP.GE.U32.AND P0, PT, R6, UR6, PT ;  /* 0x0000000606007c0c */ /* 0x000fe2000bf06070 */
[----:B------:R-:W-:-:S12]  /*0290*/  HFMA2 R6, -RZ, RZ, 0, 0 ;  /* 0x00000000ff067431 */ /* 0x000fd800000001ff */
[----:B------:R-:W2:Y:S02]  /*02a0*/  @!P0 LDG.E R6, desc[UR4][R2.64+0x400] ;  /* 0x0004000402068981 */ /* 0x000ea4000c1e1900 */
[----:B--2---:R-:W-:-:S05]  /*02b0*/  IMAD.IADD R7, R7, 0x1, R6 ;  /* 0x0000000107077824 */ /* 0x004fca00078e0206 */
[----:B------:R2:W-:Y:S02]  /*02c0*/  STG.E desc[UR4][R2.64], R7 ;  /* 0x0000000702007986 */ /* 0x0005e4000c101904 */
.L_x_4:
[----:B------:R-:W-:Y:S05]  /*02d0*/  BSYNC.RECONVERGENT B0 ;  /* 0x0000000000007941 */ /* 0x000fea0003800200 */
.L_x_3:
[----:B------:R-:W-:Y:S06]  /*02e0*/  BAR.SYNC.DEFER_BLOCKING 0x0 ;  /* 0x0000000000007b1d */ /* 0x000fec0000010000 */
[----:B------:R-:W-:Y:S04]  /*02f0*/  BSSY.RECONVERGENT B0, `(.L_x_5) ;  /* 0x0000009000007945 */ /* 0x000fe80003800200 */
[----:B------:R-:W-:Y:S05]  /*0300*/  @P3 BRA `(.L_x_6) ;  /* 0x00000000001c3947 */ /* 0x000fea0003800000 */
[----:B------:R-:W-:Y:S01]  /*0310*/  VIADD R6, R5, 0x80 ;  /* 0x0000008005067836 */ /* 0x000fe20000000000 */
[----:B-12---:R-:W2:Y:S04]  /*0320*/  LDG.E R7, desc[UR4][R2.64] ;  /* 0x0000000402077981 */ /* 0x006ea8000c1e1900 */
[----:B------:R-:W-:Y:S01]  /*0330*/  ISETP.GE.U32.AND P0, PT, R6, UR6, PT ;  /* 0x0000000606007c0c */ /* 0x000fe2000bf06070 */
[----:B------:R-:W-:-:S12]  /*0340*/  IMAD.MOV.U32 R6, RZ, RZ, RZ ;  /* 0x000000ffff067224 */ /* 0x000fd800078e00ff */
[----:B------:R-:W2:Y:S02]  /*0350*/  @!P0 LDG.E R6, desc[UR4][R2.64+0x200] ;  /* 0x0002000402068981 */ /* 0x000ea4000c1e1900 */
[----:B--2---:R-:W-:-:S05]  /*0360*/  IMAD.IADD R7, R7, 0x1, R6 ;  /* 0x0000000107077824 */ /* 0x004fca00078e0206 */
[----:B------:R3:W-:Y:S02]  /*0370*/  STG.E desc[UR4][R2.64], R7 ;  /* 0x0000000702007986 */ /* 0x0007e4000c101904 */
.L_x_6:
[----:B------:R-:W-:Y:S05]  /*0380*/  BSYNC.RECONVERGENT B0 ;  /* 0x0000000000007941 */ /* 0x000fea0003800200 */
.L_x_5:
[----:B------:R-:W-:Y:S06]  /*0390*/  BAR.SYNC.DEFER_BLOCKING 0x0 ;  /* 0x0000000000007b1d */ /* 0x000fec0000010000 */
[----:B------:R-:W-:Y:S04]  /*03a0*/  BSSY.RECONVERGENT B0, `(.L_x_7) ;  /* 0x0000009000007945 */ /* 0x000fe80003800200 */
[----:B------:R-:W-:Y:S05]  /*03b0*/  @P1 BRA `(.L_x_8) ;  /* 0x00000000001c1947 */ /* 0x000fea0003800000 */
[----:B------:R-:W-:Y:S01]  /*03c0*/  IADD3 R5, PT, PT, R5, 0x40, RZ ;  /* 0x0000004005057810 */ /* 0x000fe20007ffe0ff */
[----:B------:R-:W4:Y:S03]  /*03d0*/  LDG.E R6, desc[UR4][R2.64] ;  /* 0x0000000402067981 */ /* 0x000f26000c1e1900 */
[----:B------:R-:W-:Y:S01]  /*03e0*/  ISETP.GE.U32.AND P0, PT, R5, UR6, PT ;  /* 0x0000000605007c0c */ /* 0x000fe2000bf06070 */
[----:B------:R-:W-:-:S12]  /*03f0*/  IMAD.MOV.U32 R5, RZ, RZ, RZ ;  /* 0x000000ffff057224 */ /* 0x000fd800078e00ff */
[----:B------:R-:W4:Y:S02]  /*0400*/  @!P0 LDG.E R5, desc[UR4][R2.64+0x100] ;  /* 0x0001000402058981 */ /* 0x000f24000c1e1900 */
[----:B----4-:R-:W-:-:S05]  /*0410*/  IMAD.IADD R5, R6, 0x1, R5 ;  /* 0x0000000106057824 */ /* 0x010fca00078e0205 */
[----:B------:R4:W-:Y:S02]  /*0420*/  STG.E desc[UR4][R2.64], R5 ;  /* 0x0000000502007986 */ /* 0x0009e4000c101904 */
.L_x_8:
[----:B------:R-:W-:Y:S05]  /*0430*/  BSYNC.RECONVERGENT B0 ;  /* 0x0000000000007941 */ /* 0x000fea0003800200 */
.L_x_7:
[----:B------:R-:W-:Y:S06]  /*0440*/  BAR.SYNC.DEFER_BLOCKING 0x0 ;  /* 0x0000000000007b1d */ /* 0x000fec0000010000 */
[----:B------:R-:W-:Y:S05]  /*0450*/  @P5 EXIT ;  /* 0x000000000000594d */ /* 0x000fea0003800000 */
[----:B----4-:R-:W4:Y:S04]  /*0460*/  LDG.E R5, desc[UR4][R2.64] ;  /* 0x0000000402057981 */ /* 0x010f28000c1e1900 */
[----:B------:R-:W4:Y:S01]  /*0470*/  LDG.E R6, desc[UR4][R2.64+0x80] ;  /* 0x0000800402067981 */ /* 0x000f22000c1e1900 */
[----:B------:R-:W-:Y:S01]  /*0480*/  ISETP.NE.AND P0, PT, R4, RZ, PT ;  /* 0x000000ff0400720c */ /* 0x000fe20003f05270 */
[----:B----4-:R-:W-:-:S05]  /*0490*/  IMAD.IADD R5, R5, 0x1, R6 ;  /* 0x0000000105057824 */ /* 0x010fca00078e0206 */
[----:B------:R-:W4:Y:S02]  /*04a0*/  SHFL.DOWN PT, R6, R5, 0x10, 0x1f ;  /* 0x0a001f0005067f89 */ /* 0x000f2400000e0000 */
[----:B----4-:R-:W-:-:S05]  /*04b0*/  IMAD.IADD R6, R5, 0x1, R6 ;  /* 0x0000000105067824 */ /* 0x010fca00078e0206 */
[----:B-123--:R-:W1:Y:S02]  /*04c0*/  SHFL.DOWN PT, R7, R6, 0x8, 0x1f ;  /* 0x09001f0006077f89 */ /* 0x00ee6400000e0000 */
[----:B-1----:R-:W-:-:S05]  /*04d0*/  IADD3 R7, PT, PT, R6, R7, RZ ;  /* 0x0000000706077210 */ /* 0x002fca0007ffe0ff */
[----:B------:R-:W1:Y:S02]  /*04e0*/  SHFL.DOWN PT, R8, R7, 0x4, 0x1f ;  /* 0x08801f0007087f89 */ /* 0x000e6400000e0000 */
[----:B-1----:R-:W-:-:S05]  /*04f0*/  IMAD.IADD R8, R7, 0x1, R8 ;  /* 0x0000000107087824 */ /* 0x002fca00078e0208 */
[----:B------:R-:W1:Y:S02]  /*0500*/  SHFL.DOWN PT, R9, R8, 0x2, 0x1f ;  /* 0x08401f0008097f89 */ /* 0x000e6400000e0000 */
[----:B-1----:R-:W-:-:S05]  /*0510*/  IMAD.IADD R9, R8, 0x1, R9 ;  /* 0x0000000108097824 */ /* 0x002fca00078e0209 */
[----:B------:R1:W2:Y:S01]  /*0520*/  SHFL.DOWN PT, R4, R9, 0x1, 0x1f ;  /* 0x08201f0009047f89 */ /* 0x0002a200000e0000 */
[----:B------:R-:W-:Y:S05]  /*0530*/  @P0 EXIT ;  /* 0x000000000000094d */ /* 0x000fea0003800000 */
[----:B0-----:R-:W0:Y:S01]  /*0540*/  LDC.64 R2, c[0x0][0x388] ;  /* 0x0000e200ff027b82 */ /* 0x001e220000000a00 */
[----:B-12---:R-:W-:Y:S02]  /*0550*/  IMAD.IADD R9, R9, 0x1, R4 ;  /* 0x0000000109097824 */ /* 0x006fe400078e0204 */
[----:B0-----:R-:W-:-:S05]  /*0560*/  IMAD.WIDE.U32 R2, R0, 0x4, R2 ;  /* 0x0000000400027825 */ /* 0x001fca00078e0002 */
[----:B------:R-:W-:Y:S01]  /*0570*/  STG.E desc[UR4][R2.64], R9 ;  /* 0x0000000902007986 */ /* 0x000fe2000c101904 */
[----:B------:R-:W-:Y:S05]  /*0580*/  EXIT ;  /* 0x000000000000794d */ /* 0x000fea0003800000 */
.L_x_9:
        /* <DEDUP_REMOVED lines=15> */
.L_x_11:


//--------------------- .nv.shared._Z17reduce_shared_memPiS_j --------------------------
	.section	.nv.shared._Z17reduce_shared_memPiS_j,"aw",@nobits
	.sectionflags	@""
	.align	16
	.zero		1024


//--------------------- .nv.shared.reserved.0     --------------------------
	.section	.nv.shared.reserved.0,"aw",@nobits
	.weak		__nv_reservedSMEM_offset_0_alias
	.size		__nv_reservedSMEM_offset_0_alias, 0, 64
	.other		__nv_reservedSMEM_offset_0_alias,@"STO_CUDA_RESERVED_SHARED STV_DEFAULT"
__nv_reservedSMEM_offset_0_alias:
	.zero		0
	.zero		64


//--------------------- .nv.shared._Z17reduce_global_memPiS_j --------------------------
	.section	.nv.shared._Z17reduce_global_memPiS_j,"aw",@nobits
	.sectionflags	@""
	.align	16
	.zero		1024


//--------------------- .nv.constant0._Z17reduce_shared_memPiS_j --------------------------
	.section	.nv.constant0._Z17reduce_shared_memPiS_j,"a",@progbits
	.sectionflags	@""
	.align	4
.nv.constant0._Z17reduce_shared_memPiS_j:
	.zero		916


//--------------------- .nv.constant0._Z17reduce_global_memPiS_j --------------------------
	.section	.nv.constant0._Z17reduce_global_memPiS_j,"a",@progbits
	.sectionflags	@""
	.align	4
.nv.constant0._Z17reduce_global_memPiS_j:
	.zero		916


//--------------------- SYMBOLS --------------------------

	.type		.nv.reservedSmem.offset0,@object
	.size		.nv.reservedSmem.offset0,0x4
	.type		.nv.reservedSmem.cap,@object
	.size		.nv.reservedSmem.cap,0x4
